//
// Generated by NVIDIA NVVM Compiler
//
// Compiler Build ID: CL-36424714
// Cuda compilation tools, release 13.0, V13.0.88
// Based on NVVM 20.0.0
//

.version 9.0
.target sm_100
.address_size 64

	// .globl	_Z9sumArraysPfS_S_i

.visible .entry _Z9sumArraysPfS_S_i(
	.param .u64 .ptr .align 1 _Z9sumArraysPfS_S_i_param_0,
	.param .u64 .ptr .align 1 _Z9sumArraysPfS_S_i_param_1,
	.param .u64 .ptr .align 1 _Z9sumArraysPfS_S_i_param_2,
	.param .u32 _Z9sumArraysPfS_S_i_param_3
)
{
	.reg .pred 	%p<2>;
	.reg .b32 	%r<6>;
	.reg .b32 	%f<4>;
	.reg .b64 	%rd<11>;

	ld.param.u64 	%rd1, [_Z9sumArraysPfS_S_i_param_0];
	ld.param.u64 	%rd2, [_Z9sumArraysPfS_S_i_param_1];
	ld.param.u64 	%rd3, [_Z9sumArraysPfS_S_i_param_2];
	ld.param.u32 	%r2, [_Z9sumArraysPfS_S_i_param_3];
	mov.u32 	%r3, %ctaid.x;
	mov.u32 	%r4, %ntid.x;
	mov.u32 	%r5, %tid.x;
	mad.lo.s32 	%r1, %r3, %r4, %r5;
	setp.ge.s32 	%p1, %r1, %r2;
	@%p1 bra 	$L__BB0_2;
	cvta.to.global.u64 	%rd4, %rd1;
	cvta.to.global.u64 	%rd5, %rd2;
	cvta.to.global.u64 	%rd6, %rd3;
	mul.wide.s32 	%rd7, %r1, 4;
	add.s64 	%rd8, %rd4, %rd7;
	ld.global.f32 	%f1, [%rd8];
	add.s64 	%rd9, %rd5, %rd7;
	ld.global.f32 	%f2, [%rd9];
	add.f32 	%f3, %f1, %f2;
	add.s64 	%rd10, %rd6, %rd7;
	st.global.f32 	[%rd10], %f3;
$L__BB0_2:
	ret;

}
	// .globl	_Z17sumArraysZeroCopyPfS_S_i
.visible .entry _Z17sumArraysZeroCopyPfS_S_i(
	.param .u64 .ptr .align 1 _Z17sumArraysZeroCopyPfS_S_i_param_0,
	.param .u64 .ptr .align 1 _Z17sumArraysZeroCopyPfS_S_i_param_1,
	.param .u64 .ptr .align 1 _Z17sumArraysZeroCopyPfS_S_i_param_2,
	.param .u32 _Z17sumArraysZeroCopyPfS_S_i_param_3
)
{
	.reg .pred 	%p<2>;
	.reg .b32 	%r<6>;
	.reg .b32 	%f<4>;
	.reg .b64 	%rd<11>;

	ld.param.u64 	%rd1, [_Z17sumArraysZeroCopyPfS_S_i_param_0];
	ld.param.u64 	%rd2, [_Z17sumArraysZeroCopyPfS_S_i_param_1];
	ld.param.u64 	%rd3, [_Z17sumArraysZeroCopyPfS_S_i_param_2];
	ld.param.u32 	%r2, [_Z17sumArraysZeroCopyPfS_S_i_param_3];
	mov.u32 	%r3, %ctaid.x;
	mov.u32 	%r4, %ntid.x;
	mov.u32 	%r5, %tid.x;
	mad.lo.s32 	%r1, %r3, %r4, %r5;
	setp.ge.s32 	%p1, %r1, %r2;
	@%p1 bra 	$L__BB1_2;
	cvta.to.global.u64 	%rd4, %rd1;
	cvta.to.global.u64 	%rd5, %rd2;
	cvta.to.global.u64 	%rd6, %rd3;
	mul.wide.s32 	%rd7, %r1, 4;
	add.s64 	%rd8, %rd4, %rd7;
	ld.global.f32 	%f1, [%rd8];
	add.s64 	%rd9, %rd5, %rd7;
	ld.global.f32 	%f2, [%rd9];
	add.f32 	%f3, %f1, %f2;
	add.s64 	%rd10, %rd6, %rd7;
	st.global.f32 	[%rd10], %f3;
$L__BB1_2:
	ret;

}
	// .globl	_Z20sumArraysZeroCopyUVAPfS_S_i
.visible .entry _Z20sumArraysZeroCopyUVAPfS_S_i(
	.param .u64 .ptr .align 1 _Z20sumArraysZeroCopyUVAPfS_S_i_param_0,
	.param .u64 .ptr .align 1 _Z20sumArraysZeroCopyUVAPfS_S_i_param_1,
	.param .u64 .ptr .align 1 _Z20sumArraysZeroCopyUVAPfS_S_i_param_2,
	.param .u32 _Z20sumArraysZeroCopyUVAPfS_S_i_param_3
)
{
	.reg .pred 	%p<2>;
	.reg .b32 	%r<6>;
	.reg .b32 	%f<4>;
	.reg .b64 	%rd<11>;

	ld.param.u64 	%rd1, [_Z20sumArraysZeroCopyUVAPfS_S_i_param_0];
	ld.param.u64 	%rd2, [_Z20sumArraysZeroCopyUVAPfS_S_i_param_1];
	ld.param.u64 	%rd3, [_Z20sumArraysZeroCopyUVAPfS_S_i_param_2];
	ld.param.u32 	%r2, [_Z20sumArraysZeroCopyUVAPfS_S_i_param_3];
	mov.u32 	%r3, %ctaid.x;
	mov.u32 	%r4, %ntid.x;
	mov.u32 	%r5, %tid.x;
	mad.lo.s32 	%r1, %r3, %r4, %r5;
	setp.ge.s32 	%p1, %r1, %r2;
	@%p1 bra 	$L__BB2_2;
	cvta.to.global.u64 	%rd4, %rd1;
	cvta.to.global.u64 	%rd5, %rd2;
	cvta.to.global.u64 	%rd6, %rd3;
	mul.wide.s32 	%rd7, %r1, 4;
	add.s64 	%rd8, %rd4, %rd7;
	ld.global.f32 	%f1, [%rd8];
	add.s64 	%rd9, %rd5, %rd7;
	ld.global.f32 	%f2, [%rd9];
	add.f32 	%f3, %f1, %f2;
	add.s64 	%rd10, %rd6, %rd7;
	st.global.f32 	[%rd10], %f3;
$L__BB2_2:
	ret;

}


// ===== COMPILED SASS (sm_100) =====

	.target	sm_100

	.elftype	@"ET_EXEC"


//--------------------- .note.nv.tkinfo           --------------------------
	.section	.note.nv.tkinfo,"",@"SHT_NOTE"
	.sectionflags	@"SHF_NOTE_NV_TKINFO"
	.tkinfo
        /*0018*/ 	.word	0x00000002
        /*0030*/ 	.string	""
        /*0030*/ 	.string	"ptxas"
        /*0030*/ 	.string	"Cuda compilation tools, release 13.0, V13.0.88"
        /*0030*/ 	.string	"Build cuda_13.0.r13.0/compiler.36424714_0"
        /*0030*/ 	.string	"-arch sm_100 -m 64 "



//--------------------- .note.nv.cuinfo           --------------------------
	.section	.note.nv.cuinfo,"",@"SHT_NOTE"
	.sectionflags	@"SHF_NOTE_NV_CUINFO"
        /*0018*/ 	.short	0x0002
        /*001a*/ 	.short	0x0064
        /*001c*/ 	.short	0x0082
	.zero		2


//--------------------- .nv.info                  --------------------------
	.section	.nv.info,"",@"SHT_CUDA_INFO"
	.align	4


	//----- nvinfo : EIATTR_REGCOUNT
	.align		4
        /*0000*/ 	.byte	0x04, 0x2f
        /*0002*/ 	.short	(.L_1 - .L_0)
	.align		4
.L_0:
        /*0004*/ 	.word	index@(_Z9sumArraysPfS_S_i)
        /*0008*/ 	.word	0x0000000c


	//----- nvinfo : EIATTR_FRAME_SIZE
	.align		4
.L_1:
        /*000c*/ 	.byte	0x04, 0x11
        /*000e*/ 	.short	(.L_3 - .L_2)
	.align		4
.L_2:
        /*0010*/ 	.word	index@(_Z9sumArraysPfS_S_i)
        /*0014*/ 	.word	0x00000000


	//----- nvinfo : EIATTR_REGCOUNT
	.align		4
.L_3:
        /*0018*/ 	.byte	0x04, 0x2f
        /*001a*/ 	.short	(.L_5 - .L_4)
	.align		4
.L_4:
        /*001c*/ 	.word	index@(_Z17sumArraysZeroCopyPfS_S_i)
        /*0020*/ 	.word	0x0000000c


	//----- nvinfo : EIATTR_FRAME_SIZE
	.align		4
.L_5:
        /*0024*/ 	.byte	0x04, 0x11
        /*0026*/ 	.short	(.L_7 - .L_6)
	.align		4
.L_6:
        /*0028*/ 	.word	index@(_Z17sumArraysZeroCopyPfS_S_i)
        /*002c*/ 	.word	0x00000000


	//----- nvinfo : EIATTR_REGCOUNT
	.align		4
.L_7:
        /*0030*/ 	.byte	0x04, 0x2f
        /*0032*/ 	.short	(.L_9 - .L_8)
	.align		4
.L_8:
        /*0034*/ 	.word	index@(_Z20sumArraysZeroCopyUVAPfS_S_i)
        /*0038*/ 	.word	0x0000000c


	//----- nvinfo : EIATTR_FRAME_SIZE
	.align		4
.L_9:
        /*003c*/ 	.byte	0x04, 0x11
        /*003e*/ 	.short	(.L_11 - .L_10)
	.align		4
.L_10:
        /*0040*/ 	.word	index@(_Z20sumArraysZeroCopyUVAPfS_S_i)
        /*0044*/ 	.word	0x00000000


	//----- nvinfo : EIATTR_MIN_STACK_SIZE
	.align		4
.L_11:
        /*0048*/ 	.byte	0x04, 0x12
        /*004a*/ 	.short	(.L_13 - .L_12)
	.align		4
.L_12:
        /*004c*/ 	.word	index@(_Z20sumArraysZeroCopyUVAPfS_S_i)
        /*0050*/ 	.word	0x00000000


	//----- nvinfo : EIATTR_MIN_STACK_SIZE
	.align		4
.L_13:
        /*0054*/ 	.byte	0x04, 0x12
        /*0056*/ 	.short	(.L_15 - .L_14)
	.align		4
.L_14:
        /*0058*/ 	.word	index@(_Z17sumArraysZeroCopyPfS_S_i)
        /*005c*/ 	.word	0x00000000


	//----- nvinfo : EIATTR_MIN_STACK_SIZE
	.align		4
.L_15:
        /*0060*/ 	.byte	0x04, 0x12
        /*0062*/ 	.short	(.L_17 - .L_16)
	.align		4
.L_16:
        /*0064*/ 	.word	index@(_Z9sumArraysPfS_S_i)
        /*0068*/ 	.word	0x00000000
.L_17:


//--------------------- .nv.compat                --------------------------
	.section	.nv.compat,"",@"SHT_CUDA_COMPAT_INFO"
	.align	4
        /*0000*/ 	.byte	0x02, 0x09, 0x00, 0x00, 0x02, 0x02, 0x01, 0x00, 0x02, 0x05, 0x05, 0x00, 0x03, 0x07, 0x01, 0x01
        /*0010*/ 	.byte	0x02, 0x03, 0x00, 0x00, 0x02, 0x06, 0x01, 0x00, 0x04, 0x0b, 0x08, 0x00, 0x09, 0x00, 0x00, 0x00
        /*0020*/ 	.byte	0x00, 0x00, 0x00, 0x00


//--------------------- .nv.info._Z20sumArraysZeroCopyUVAPfS_S_i --------------------------
	.section	.nv.info._Z20sumArraysZeroCopyUVAPfS_S_i,"",@"SHT_CUDA_INFO"
	.sectionflags	@""
	.align	4


	//----- nvinfo : EIATTR_CUDA_API_VERSION
	.align		4
        /*0000*/ 	.byte	0x04, 0x37
        /*0002*/ 	.short	(.L_19 - .L_18)
.L_18:
        /*0004*/ 	.word	0x00000082


	//----- nvinfo : EIATTR_KPARAM_INFO
	.align		4
.L_19:
        /*0008*/ 	.byte	0x04, 0x17
        /*000a*/ 	.short	(.L_21 - .L_20)
.L_20:
        /*000c*/ 	.word	0x00000000
        /*0010*/ 	.short	0x0003
        /*0012*/ 	.short	0x0018
        /*0014*/ 	.byte	0x00, 0xf0, 0x11, 0x00


	//----- nvinfo : EIATTR_KPARAM_INFO
	.align		4
.L_21:
        /*0018*/ 	.byte	0x04, 0x17
        /*001a*/ 	.short	(.L_23 - .L_22)
.L_22:
        /*001c*/ 	.word	0x00000000
        /*0020*/ 	.short	0x0002
        /*0022*/ 	.short	0x0010
        /*0024*/ 	.byte	0x00, 0xf5, 0x21, 0x00


	//----- nvinfo : EIATTR_KPARAM_INFO
	.align		4
.L_23:
        /*0028*/ 	.byte	0x04, 0x17
        /*002a*/ 	.short	(.L_25 - .L_24)
.L_24:
        /*002c*/ 	.word	0x00000000
        /*0030*/ 	.short	0x0001
        /*0032*/ 	.short	0x0008
        /*0034*/ 	.byte	0x00, 0xf5, 0x21, 0x00


	//----- nvinfo : EIATTR_KPARAM_INFO
	.align		4
.L_25:
        /*0038*/ 	.byte	0x04, 0x17
        /*003a*/ 	.short	(.L_27 - .L_26)
.L_26:
        /*003c*/ 	.word	0x00000000
        /*0040*/ 	.short	0x0000
        /*0042*/ 	.short	0x0000
        /*0044*/ 	.byte	0x00, 0xf5, 0x21, 0x00


	//----- nvinfo : EIATTR_SPARSE_MMA_MASK
	.align		4
.L_27:
        /*0048*/ 	.byte	0x03, 0x50
        /*004a*/ 	.short	0x0000


	//----- nvinfo : EIATTR_MAXREG_COUNT
	.align		4
        /*004c*/ 	.byte	0x03, 0x1b
        /*004e*/ 	.short	0x00ff


	//----- nvinfo : EIATTR_MERCURY_ISA_VERSION
	.align		4
        /*0050*/ 	.byte	0x03, 0x5f
        /*0052*/ 	.short	0x0101


	//----- nvinfo : EIATTR_VRC_CTA_INIT_COUNT
	.align		4
        /*0054*/ 	.byte	0x02, 0x4a
	.zero		1
	.zero		1


	//----- nvinfo : EIATTR_EXIT_INSTR_OFFSETS
	.align		4
        /*0058*/ 	.byte	0x04, 0x1c
        /*005a*/ 	.short	(.L_29 - .L_28)


	//   ....[0]....
.L_28:
        /*005c*/ 	.word	0x00000070


	//   ....[1]....
        /*0060*/ 	.word	0x00000130


	//----- nvinfo : EIATTR_CBANK_PARAM_SIZE
	.align		4
.L_29:
        /*0064*/ 	.byte	0x03, 0x19
        /*0066*/ 	.short	0x001c


	//----- nvinfo : EIATTR_PARAM_CBANK
	.align		4
        /*0068*/ 	.byte	0x04, 0x0a
        /*006a*/ 	.short	(.L_31 - .L_30)
	.align		4
.L_30:
        /*006c*/ 	.word	index@(.nv.constant0._Z20sumArraysZeroCopyUVAPfS_S_i)
        /*0070*/ 	.short	0x0380
        /*0072*/ 	.short	0x001c


	//----- nvinfo : EIATTR_SW_WAR
	.align		4
.L_31:
        /*0074*/ 	.byte	0x04, 0x36
        /*0076*/ 	.short	(.L_33 - .L_32)
.L_32:
        /*0078*/ 	.word	0x00000008
.L_33:


//--------------------- .nv.info._Z17sumArraysZeroCopyPfS_S_i --------------------------
	.section	.nv.info._Z17sumArraysZeroCopyPfS_S_i,"",@"SHT_CUDA_INFO"
	.sectionflags	@""
	.align	4


	//----- nvinfo : EIATTR_CUDA_API_VERSION
	.align		4
        /*0000*/ 	.byte	0x04, 0x37
        /*0002*/ 	.short	(.L_35 - .L_34)
.L_34:
        /*0004*/ 	.word	0x00000082


	//----- nvinfo : EIATTR_KPARAM_INFO
	.align		4
.L_35:
        /*0008*/ 	.byte	0x04, 0x17
        /*000a*/ 	.short	(.L_37 - .L_36)
.L_36:
        /*000c*/ 	.word	0x00000000
        /*0010*/ 	.short	0x0003
        /*0012*/ 	.short	0x0018
        /*0014*/ 	.byte	0x00, 0xf0, 0x11, 0x00


	//----- nvinfo : EIATTR_KPARAM_INFO
	.align		4
.L_37:
        /*0018*/ 	.byte	0x04, 0x17
        /*001a*/ 	.short	(.L_39 - .L_38)
.L_38:
        /*001c*/ 	.word	0x00000000
        /*0020*/ 	.short	0x0002
        /*0022*/ 	.short	0x0010
        /*0024*/ 	.byte	0x00, 0xf5, 0x21, 0x00


	//----- nvinfo : EIATTR_KPARAM_INFO
	.align		4
.L_39:
        /*0028*/ 	.byte	0x04, 0x17
        /*002a*/ 	.short	(.L_41 - .L_40)
.L_40:
        /*002c*/ 	.word	0x00000000
        /*0030*/ 	.short	0x0001
        /*0032*/ 	.short	0x0008
        /*0034*/ 	.byte	0x00, 0xf5, 0x21, 0x00


	//----- nvinfo : EIATTR_KPARAM_INFO
	.align		4
.L_41:
        /*0038*/ 	.byte	0x04, 0x17
        /*003a*/ 	.short	(.L_43 - .L_42)
.L_42:
        /*003c*/ 	.word	0x00000000
        /*0040*/ 	.short	0x0000
        /*0042*/ 	.short	0x0000
        /*0044*/ 	.byte	0x00, 0xf5, 0x21, 0x00


	//----- nvinfo : EIATTR_SPARSE_MMA_MASK
	.align		4
.L_43:
        /*0048*/ 	.byte	0x03, 0x50
        /*004a*/ 	.short	0x0000


	//----- nvinfo : EIATTR_MAXREG_COUNT
	.align		4
        /*004c*/ 	.byte	0x03, 0x1b
        /*004e*/ 	.short	0x00ff


	//----- nvinfo : EIATTR_MERCURY_ISA_VERSION
	.align		4
        /*0050*/ 	.byte	0x03, 0x5f
        /*0052*/ 	.short	0x0101


	//----- nvinfo : EIATTR_VRC_CTA_INIT_COUNT
	.align		4
        /*0054*/ 	.byte	0x02, 0x4a
	.zero		1
	.zero		1


	//----- nvinfo : EIATTR_EXIT_INSTR_OFFSETS
	.align		4
        /*0058*/ 	.byte	0x04, 0x1c
        /*005a*/ 	.short	(.L_45 - .L_44)


	//   ....[0]....
.L_44:
        /*005c*/ 	.word	0x00000070


	//   ....[1]....
        /*0060*/ 	.word	0x00000130


	//----- nvinfo : EIATTR_CBANK_PARAM_SIZE
	.align		4
.L_45:
        /*0064*/ 	.byte	0x03, 0x19
        /*0066*/ 	.short	0x001c


	//----- nvinfo : EIATTR_PARAM_CBANK
	.align		4
        /*0068*/ 	.byte	0x04, 0x0a
        /*006a*/ 	.short	(.L_47 - .L_46)
	.align		4
.L_46:
        /*006c*/ 	.word	index@(.nv.constant0._Z17sumArraysZeroCopyPfS_S_i)
        /*0070*/ 	.short	0x0380
        /*0072*/ 	.short	0x001c


	//----- nvinfo : EIATTR_SW_WAR
	.align		4
.L_47:
        /*0074*/ 	.byte	0x04, 0x36
        /*0076*/ 	.short	(.L_49 - .L_48)
.L_48:
        /*0078*/ 	.word	0x00000008
.L_49:


//--------------------- .nv.info._Z9sumArraysPfS_S_i --------------------------
	.section	.nv.info._Z9sumArraysPfS_S_i,"",@"SHT_CUDA_INFO"
	.sectionflags	@""
	.align	4


	//----- nvinfo : EIATTR_CUDA_API_VERSION
	.align		4
        /*0000*/ 	.byte	0x04, 0x37
        /*0002*/ 	.short	(.L_51 - .L_50)
.L_50:
        /*0004*/ 	.word	0x00000082


	//----- nvinfo : EIATTR_KPARAM_INFO
	.align		4
.L_51:
        /*0008*/ 	.byte	0x04, 0x17
        /*000a*/ 	.short	(.L_53 - .L_52)
.L_52:
        /*000c*/ 	.word	0x00000000
        /*0010*/ 	.short	0x0003
        /*0012*/ 	.short	0x0018
        /*0014*/ 	.byte	0x00, 0xf0, 0x11, 0x00


	//----- nvinfo : EIATTR_KPARAM_INFO
	.align		4
.L_53:
        /*0018*/ 	.byte	0x04, 0x17
        /*001a*/ 	.short	(.L_55 - .L_54)
.L_54:
        /*001c*/ 	.word	0x00000000
        /*0020*/ 	.short	0x0002
        /*0022*/ 	.short	0x0010
        /*0024*/ 	.byte	0x00, 0xf5, 0x21, 0x00


	//----- nvinfo : EIATTR_KPARAM_INFO
	.align		4
.L_55:
        /*0028*/ 	.byte	0x04, 0x17
        /*002a*/ 	.short	(.L_57 - .L_56)
.L_56:
        /*002c*/ 	.word	0x00000000
        /*0030*/ 	.short	0x0001
        /*0032*/ 	.short	0x0008
        /*0034*/ 	.byte	0x00, 0xf5, 0x21, 0x00


	//----- nvinfo : EIATTR_KPARAM_INFO
	.align		4
.L_57:
        /*0038*/ 	.byte	0x04, 0x17
        /*003a*/ 	.short	(.L_59 - .L_58)
.L_58:
        /*003c*/ 	.word	0x00000000
        /*0040*/ 	.short	0x0000
        /*0042*/ 	.short	0x0000
        /*0044*/ 	.byte	0x00, 0xf5, 0x21, 0x00


	//----- nvinfo : EIATTR_SPARSE_MMA_MASK
	.align		4
.L_59:
        /*0048*/ 	.byte	0x03, 0x50
        /*004a*/ 	.short	0x0000


	//----- nvinfo : EIATTR_MAXREG_COUNT
	.align		4
        /*004c*/ 	.byte	0x03, 0x1b
        /*004e*/ 	.short	0x00ff


	//----- nvinfo : EIATTR_MERCURY_ISA_VERSION
	.align		4
        /*0050*/ 	.byte	0x03, 0x5f
        /*0052*/ 	.short	0x0101


	//----- nvinfo : EIATTR_VRC_CTA_INIT_COUNT
	.align		4
        /*0054*/ 	.byte	0x02, 0x4a
	.zero		1
	.zero		1


	//----- nvinfo : EIATTR_EXIT_INSTR_OFFSETS
	.align		4
        /*0058*/ 	.byte	0x04, 0x1c
        /*005a*/ 	.short	(.L_61 - .L_60)


	//   ....[0]....
.L_60:
        /*005c*/ 	.word	0x00000070


	//   ....[1]....
        /*0060*/ 	.word	0x00000130


	//----- nvinfo : EIATTR_CBANK_PARAM_SIZE
	.align		4
.L_61:
        /*0064*/ 	.byte	0x03, 0x19
        /*0066*/ 	.short	0x001c


	//----- nvinfo : EIATTR_PARAM_CBANK
	.align		4
        /*0068*/ 	.byte	0x04, 0x0a
        /*006a*/ 	.short	(.L_63 - .L_62)
	.align		4
.L_62:
        /*006c*/ 	.word	index@(.nv.constant0._Z9sumArraysPfS_S_i)
        /*0070*/ 	.short	0x0380
        /*0072*/ 	.short	0x001c


	//----- nvinfo : EIATTR_SW_WAR
	.align		4
.L_63:
        /*0074*/ 	.byte	0x04, 0x36
        /*0076*/ 	.short	(.L_65 - .L_64)
.L_64:
        /*0078*/ 	.word	0x00000008
.L_65:


//--------------------- .nv.callgraph             --------------------------
	.section	.nv.callgraph,"",@"SHT_CUDA_CALLGRAPH"
	.align	4
	.sectionentsize	8
	.align		4
        /*0000*/ 	.word	0x00000000
	.align		4
        /*0004*/ 	.word	0xffffffff
	.align		4
        /*0008*/ 	.word	0x00000000
	.align		4
        /*000c*/ 	.word	0xfffffffe
	.align		4
        /*0010*/ 	.word	0x00000000
	.align		4
        /*0014*/ 	.word	0xfffffffd
	.align		4
        /*0018*/ 	.word	0x00000000
	.align		4
        /*001c*/ 	.word	0xfffffffc


//--------------------- .text._Z20sumArraysZeroCopyUVAPfS_S_i --------------------------
	.section	.text._Z20sumArraysZeroCopyUVAPfS_S_i,"ax",@progbits
	.align	128
        .global         _Z20sumArraysZeroCopyUVAPfS_S_i
        .type           _Z20sumArraysZeroCopyUVAPfS_S_i,@function
        .size           _Z20sumArraysZeroCopyUVAPfS_S_i,(.L_x_3 - _Z20sumArraysZeroCopyUVAPfS_S_i)
        .other          _Z20sumArraysZeroCopyUVAPfS_S_i,@"STO_CUDA_ENTRY STV_DEFAULT"
_Z20sumArraysZeroCopyUVAPfS_S_i:
.text._Z20sumArraysZeroCopyUVAPfS_S_i:
[----:B------:R-:W-:Y:S01]  /*0000*/  LDC R1, c[0x0][0x37c] ;  /* 0x0000df00ff017b82 */ /* 0x000fe20000000800 */
[----:B------:R-:W0:Y:S07]  /*0010*/  S2R R0, SR_TID.X ;  /* 0x0000000000007919 */ /* 0x000e2e0000002100 */
[----:B------:R-:W0:Y:S01]  /*0020*/  S2UR UR4, SR_CTAID.X ;  /* 0x00000000000479c3 */ /* 0x000e220000002500 */
[----:B------:R-:W1:Y:S07]  /*0030*/  LDCU UR5, c[0x0][0x398] ;  /* 0x00007300ff0577ac */ /* 0x000e6e0008000800 */
[----:B------:R-:W0:Y:S02]  /*0040*/  LDC R9, c[0x0][0x360] ;  /* 0x0000d800ff097b82 */ /* 0x000e240000000800 */
[----:B0-----:R-:W-:-:S05]  /*0050*/  IMAD R9, R9, UR4, R0 ;  /* 0x0000000409097c24 */ /* 0x001fca000f8e0200 */
[----:B-1----:R-:W-:-:S13]  /*0060*/  ISETP.GE.AND P0, PT, R9, UR5, PT ;  /* 0x0000000509007c0c */ /* 0x002fda000bf06270 */
[----:B------:R-:W-:Y:S05]  /*0070*/  @P0 EXIT ;  /* 0x000000000000094d */ /* 0x000fea0003800000 */
[----:B------:R-:W0:Y:S01]  /*0080*/  LDC.64 R2, c[0x0][0x380] ;  /* 0x0000e000ff027b82 */ /* 0x000e220000000a00 */
[----:B------:R-:W1:Y:S07]  /*0090*/  LDCU.64 UR4, c[0x0][0x358] ;  /* 0x00006b00ff0477ac */ /* 0x000e6e0008000a00 */
[----:B------:R-:W2:Y:S08]  /*00a0*/  LDC.64 R4, c[0x0][0x388] ;  /* 0x0000e200ff047b82 */ /* 0x000eb00000000a00 */
[----:B------:R-:W3:Y:S01]  /*00b0*/  LDC.64 R6, c[0x0][0x390] ;  /* 0x0000e400ff067b82 */ /* 0x000ee20000000a00 */
[----:B0-----:R-:W-:-:S06]  /*00c0*/  IMAD.WIDE R2, R9, 0x4, R2 ;  /* 0x0000000409027825 */ /* 0x001fcc00078e0202 */
[----:B-1----:R-:W4:Y:S01]  /*00d0*/  LDG.E R2, desc[UR4][R2.64] ;  /* 0x0000000402027981 */ /* 0x002f22000c1e1900 */
[----:B--2---:R-:W-:-:S06]  /*00e0*/  IMAD.WIDE R4, R9, 0x4, R4 ;  /* 0x0000000409047825 */ /* 0x004fcc00078e0204 */
[----:B------:R-:W4:Y:S01]  /*00f0*/  LDG.E R5, desc[UR4][R4.64] ;  /* 0x0000000404057981 */ /* 0x000f22000c1e1900 */
[----:B---3--:R-:W-:-:S04]  /*0100*/  IMAD.WIDE R6, R9, 0x4, R6 ;  /* 0x0000000409067825 */ /* 0x008fc800078e0206 */
[----:B----4-:R-:W-:-:S05]  /*0110*/  FADD R9, R2, R5 ;  /* 0x0000000502097221 */ /* 0x010fca0000000000 */
[----:B------:R-:W-:Y:S01]  /*0120*/  STG.E desc[UR4][R6.64], R9 ;  /* 0x0000000906007986 */ /* 0x000fe2000c101904 */
[----:B------:R-:W-:Y:S05]  /*0130*/  EXIT ;  /* 0x000000000000794d */ /* 0x000fea0003800000 */
.L_x_0:
[----:B------:R-:W-:-:S00]  /*0140*/  BRA `(.L_x_0) ;  /* 0xfffffffc00fc7947 */ /* 0x000fc0000383ffff */
[----:B------:R-:W-:-:S00]  /*0150*/  NOP ;  /* 0x0000000000007918 */ /* 0x000fc00000000000 */
        /* <DEDUP_REMOVED lines=10> */
.L_x_3:


//--------------------- .text._Z17sumArraysZeroCopyPfS_S_i --------------------------
	.section	.text._Z17sumArraysZeroCopyPfS_S_i,"ax",@progbits
	.align	128
        .global         _Z17sumArraysZeroCopyPfS_S_i
        .type           _Z17sumArraysZeroCopyPfS_S_i,@function
        .size           _Z17sumArraysZeroCopyPfS_S_i,(.L_x_4 - _Z17sumArraysZeroCopyPfS_S_i)
        .other          _Z17sumArraysZeroCopyPfS_S_i,@"STO_CUDA_ENTRY STV_DEFAULT"
_Z17sumArraysZeroCopyPfS_S_i:
.text._Z17sumArraysZeroCopyPfS_S_i:
        /* <DEDUP_REMOVED lines=20> */
.L_x_1:
        /* <DEDUP_REMOVED lines=12> */
.L_x_4:


//--------------------- .text._Z9sumArraysPfS_S_i --------------------------
	.section	.text._Z9sumArraysPfS_S_i,"ax",@progbits
	.align	128
        .global         _Z9sumArraysPfS_S_i
        .type           _Z9sumArraysPfS_S_i,@function
        .size           _Z9sumArraysPfS_S_i,(.L_x_5 - _Z9sumArraysPfS_S_i)
        .other          _Z9sumArraysPfS_S_i,@"STO_CUDA_ENTRY STV_DEFAULT"
_Z9sumArraysPfS_S_i:
.text._Z9sumArraysPfS_S_i:
        /* <DEDUP_REMOVED lines=20> */
.L_x_2:
        /* <DEDUP_REMOVED lines=12> */
.L_x_5:


//--------------------- .nv.shared.reserved.0     --------------------------
	.section	.nv.shared.reserved.0,"aw",@nobits
	.weak		__nv_reservedSMEM_offset_0_alias
	.size		__nv_reservedSMEM_offset_0_alias, 0, 64
	.other		__nv_reservedSMEM_offset_0_alias,@"STO_CUDA_RESERVED_SHARED STV_DEFAULT"
__nv_reservedSMEM_offset_0_alias:
	.zero		0
	.zero		64


//--------------------- .nv.constant0._Z20sumArraysZeroCopyUVAPfS_S_i --------------------------
	.section	.nv.constant0._Z20sumArraysZeroCopyUVAPfS_S_i,"a",@progbits
	.sectionflags	@""
	.align	4
.nv.constant0._Z20sumArraysZeroCopyUVAPfS_S_i:
	.zero		924


//--------------------- .nv.constant0._Z17sumArraysZeroCopyPfS_S_i --------------------------
	.section	.nv.constant0._Z17sumArraysZeroCopyPfS_S_i,"a",@progbits
	.sectionflags	@""
	.align	4
.nv.constant0._Z17sumArraysZeroCopyPfS_S_i:
	.zero		924


//--------------------- .nv.constant0._Z9sumArraysPfS_S_i --------------------------
	.section	.nv.constant0._Z9sumArraysPfS_S_i,"a",@progbits
	.sectionflags	@""
	.align	4
.nv.constant0._Z9sumArraysPfS_S_i:
	.zero		924


//--------------------- SYMBOLS --------------------------

	.type		.nv.reservedSmem.offset0,@object
	.size		.nv.reservedSmem.offset0,0x4
